	.headerflags	@"EF_CUDA_TEXMODE_UNIFIED EF_CUDA_64BIT_ADDRESS EF_CUDA_SM86 EF_CUDA_VIRTUAL_SM(EF_CUDA_SM86)"
	.elftype	@"ET_EXEC"


//--------------------- .nv.info                  --------------------------
	.section	.nv.info,"",@"SHT_CUDA_INFO"
	.align	4


	//----- nvinfo : EIATTR_REGCOUNT
	.align		4
        /*0000*/ 	.byte	0x04, 0x2f
        /*0002*/ 	.short	(.L_1 - .L_0)
	.align		4
.L_0:
        /*0004*/ 	.word	index@(triton_red_fused__to_copy_mean_pow_3)
        /*0008*/ 	.word	0x00000018


	//----- nvinfo : EIATTR_MIN_STACK_SIZE
	.align		4
.L_1:
        /*000c*/ 	.byte	0x04, 0x12
        /*000e*/ 	.short	(.L_3 - .L_2)
	.align		4
.L_2:
        /*0010*/ 	.word	index@(triton_red_fused__to_copy_mean_pow_3)
        /*0014*/ 	.word	0x00000000


	//----- nvinfo : EIATTR_FRAME_SIZE
	.align		4
.L_3:
        /*0018*/ 	.byte	0x04, 0x11
        /*001a*/ 	.short	(.L_5 - .L_4)
	.align		4
.L_4:
        /*001c*/ 	.word	index@(triton_red_fused__to_copy_mean_pow_3)
        /*0020*/ 	.word	0x00000000


	//----- nvinfo : EIATTR_MIN_STACK_SIZE
	.align		4
.L_5:
        /*0024*/ 	.byte	0x04, 0x12
        /*0026*/ 	.short	(.L_7 - .L_6)
	.align		4
.L_6:
        /*0028*/ 	.word	index@(triton_red_fused__to_copy_mean_pow_3)
        /*002c*/ 	.word	0x00000000
.L_7:


//--------------------- .nv.info.triton_red_fused__to_copy_mean_pow_3 --------------------------
	.section	.nv.info.triton_red_fused__to_copy_mean_pow_3,"",@"SHT_CUDA_INFO"
	.sectionflags	@""
	.align	4


	//----- nvinfo : EIATTR_CUDA_API_VERSION
	.align		4
        /*0000*/ 	.byte	0x04, 0x37
        /*0002*/ 	.short	(.L_9 - .L_8)
.L_8:
        /*0004*/ 	.word	0x0000007c


	//----- nvinfo : EIATTR_SW2861232_WAR
	.align		4
.L_9:
        /*0008*/ 	.byte	0x01, 0x35
	.zero		2


	//----- nvinfo : EIATTR_PARAM_CBANK
	.align		4
        /*000c*/ 	.byte	0x04, 0x0a
        /*000e*/ 	.short	(.L_11 - .L_10)
	.align		4
.L_10:
        /*0010*/ 	.word	index@(.nv.constant0.triton_red_fused__to_copy_mean_pow_3)
        /*0014*/ 	.short	0x0160
        /*0016*/ 	.short	0x0020


	//----- nvinfo : EIATTR_CBANK_PARAM_SIZE
	.align		4
.L_11:
        /*0018*/ 	.byte	0x03, 0x19
        /*001a*/ 	.short	0x0020


	//----- nvinfo : EIATTR_KPARAM_INFO
	.align		4
        /*001c*/ 	.byte	0x04, 0x17
        /*001e*/ 	.short	(.L_13 - .L_12)
.L_12:
        /*0020*/ 	.word	0x00000000
        /*0024*/ 	.short	0x0004
        /*0026*/ 	.short	0x0018
        /*0028*/ 	.byte	0x00, 0xf4, 0x21, 0x00


	//----- nvinfo : EIATTR_KPARAM_INFO
	.align		4
.L_13:
        /*002c*/ 	.byte	0x04, 0x17
        /*002e*/ 	.short	(.L_15 - .L_14)
.L_14:
        /*0030*/ 	.word	0x00000000
        /*0034*/ 	.short	0x0003
        /*0036*/ 	.short	0x0014
        /*0038*/ 	.byte	0x00, 0xf0, 0x11, 0x00


	//----- nvinfo : EIATTR_KPARAM_INFO
	.align		4
.L_15:
        /*003c*/ 	.byte	0x04, 0x17
        /*003e*/ 	.short	(.L_17 - .L_16)
.L_16:
        /*0040*/ 	.word	0x00000000
        /*0044*/ 	.short	0x0002
        /*0046*/ 	.short	0x0010
        /*0048*/ 	.byte	0x00, 0xf0, 0x11, 0x00


	//----- nvinfo : EIATTR_KPARAM_INFO
	.align		4
.L_17:
        /*004c*/ 	.byte	0x04, 0x17
        /*004e*/ 	.short	(.L_19 - .L_18)
.L_18:
        /*0050*/ 	.word	0x00000000
        /*0054*/ 	.short	0x0001
        /*0056*/ 	.short	0x0008
        /*0058*/ 	.byte	0x00, 0xf4, 0x21, 0x00


	//----- nvinfo : EIATTR_KPARAM_INFO
	.align		4
.L_19:
        /*005c*/ 	.byte	0x04, 0x17
        /*005e*/ 	.short	(.L_21 - .L_20)
.L_20:
        /*0060*/ 	.word	0x00000000
        /*0064*/ 	.short	0x0000
        /*0066*/ 	.short	0x0000
        /*0068*/ 	.byte	0x00, 0xf4, 0x21, 0x00


	//----- nvinfo : EIATTR_MAXREG_COUNT
	.align		4
.L_21:
        /*006c*/ 	.byte	0x03, 0x1b
        /*006e*/ 	.short	0x0080


	//----- nvinfo : EIATTR_COOP_GROUP_MASK_REGIDS
	.align		4
        /*0070*/ 	.byte	0x04, 0x29
        /*0072*/ 	.short	(.L_23 - .L_22)


	//   ....[0]....
.L_22:
        /*0074*/ 	.word	0xffffffff


	//   ....[1]....
        /*0078*/ 	.word	0xffffffff


	//   ....[2]....
        /*007c*/ 	.word	0xffffffff


	//----- nvinfo : EIATTR_COOP_GROUP_INSTR_OFFSETS
	.align		4
.L_23:
        /*0080*/ 	.byte	0x04, 0x28
        /*0082*/ 	.short	(.L_25 - .L_24)


	//   ....[0]....
.L_24:
        /*0084*/ 	.word	0x00000440


	//   ....[1]....
        /*0088*/ 	.word	0x00000460


	//   ....[2]....
        /*008c*/ 	.word	0x00000480


	//----- nvinfo : EIATTR_EXIT_INSTR_OFFSETS
	.align		4
.L_25:
        /*0090*/ 	.byte	0x04, 0x1c
        /*0092*/ 	.short	(.L_27 - .L_26)


	//   ....[0]....
.L_26:
        /*0094*/ 	.word	0x000004c0


	//   ....[1]....
        /*0098*/ 	.word	0x00000530


	//----- nvinfo : EIATTR_REQNTID
	.align		4
.L_27:
        /*009c*/ 	.byte	0x04, 0x10
        /*009e*/ 	.short	(.L_29 - .L_28)
.L_28:
        /*00a0*/ 	.word	0x00000200
        /*00a4*/ 	.word	0x00000001
        /*00a8*/ 	.word	0x00000001
.L_29:


//--------------------- .nv.callgraph             --------------------------
	.section	.nv.callgraph,"",@"SHT_CUDA_CALLGRAPH"
	.align	4
	.sectionentsize	8
	.align		4
        /*0000*/ 	.word	0x00000000
	.align		4
        /*0004*/ 	.word	0xffffffff
	.align		4
        /*0008*/ 	.word	0x00000000
	.align		4
        /*000c*/ 	.word	0xfffffffe
	.align		4
        /*0010*/ 	.word	0x00000000
	.align		4
        /*0014*/ 	.word	0xfffffffd
	.align		4
        /*0018*/ 	.word	0x00000000
	.align		4
        /*001c*/ 	.word	0xfffffffc


//--------------------- .nv.rel.action            --------------------------
	.section	.nv.rel.action,"",@"SHT_CUDA_RELOCINFO"
	.align	8
	.sectionentsize	8
        /*0000*/ 	.byte	0x73, 0x00, 0x00, 0x00, 0x00, 0x00, 0x00, 0x00, 0x00, 0x00, 0x00, 0x11, 0x25, 0x00, 0x05, 0x36


//--------------------- .nv.constant0.triton_red_fused__to_copy_mean_pow_3 --------------------------
	.section	.nv.constant0.triton_red_fused__to_copy_mean_pow_3,"a",@progbits
	.sectionflags	@""
	.align	4
.nv.constant0.triton_red_fused__to_copy_mean_pow_3:
	.zero		384


//--------------------- .text.triton_red_fused__to_copy_mean_pow_3 --------------------------
	.section	.text.triton_red_fused__to_copy_mean_pow_3,"ax",@progbits
	.sectionflags	@"SHF_BARRIERS=1"
	.sectioninfo	@"SHI_REGISTERS=24"
	.align	128
        .global         triton_red_fused__to_copy_mean_pow_3
        .type           triton_red_fused__to_copy_mean_pow_3,@function
        .size           triton_red_fused__to_copy_mean_pow_3,(.L_x_1 - triton_red_fused__to_copy_mean_pow_3)
        .other          triton_red_fused__to_copy_mean_pow_3,@"STO_CUDA_ENTRY STV_DEFAULT"
triton_red_fused__to_copy_mean_pow_3:
.text.triton_red_fused__to_copy_mean_pow_3:
[----:B------:R-:W-:Y:S02]  /*0000*/  MOV R1, c[0x0][0x28] ;  /* 0x00000a0000017a02 */ /* 0x000fe40000000f00 */
[----:B------:R-:W0:Y:S01]  /*0010*/  S2R R0, SR_TID.X ;  /* 0x0000000000007919 */ /* 0x000e220000002100 */
[----:B------:R-:W-:Y:S01]  /*0020*/  IMAD.MOV.U32 R13, RZ, RZ, 0x2 ;  /* 0x00000002ff0d7424 */ /* 0x000fe200078e00ff */
[----:B------:R-:W-:Y:S02]  /*0030*/  ULDC.64 UR4, c[0x0][0x118] ;  /* 0x0000460000047ab9 */ /* 0x000fe40000000a00 */
[----:B------:R-:W1:Y:S01]  /*0040*/  S2R R3, SR_CTAID.X ;  /* 0x0000000000037919 */ /* 0x000e620000002500 */
[----:B0-----:R-:W-:Y:S02]  /*0050*/  SHF.R.U32.HI R2, RZ, 0x3, R0 ;  /* 0x00000003ff027819 */ /* 0x001fe40000011600 */
[----:B-1----:R-:W-:Y:S02]  /*0060*/  SHF.L.U32 R3, R3, 0x6, RZ ;  /* 0x0000000603037819 */ /* 0x002fe400000006ff */
[----:B------:R-:W-:-:S04]  /*0070*/  SGXT.U32 R2, R2, 0x6 ;  /* 0x000000060202781a */ /* 0x000fc80000000000 */
[----:B------:R-:W-:-:S05]  /*0080*/  LOP3.LUT R4, R2, R3, RZ, 0xfc, !PT ;  /* 0x0000000302047212 */ /* 0x000fca00078efcff */
[----:B------:R-:W-:-:S05]  /*0090*/  IMAD.HI R5, R4, 0x2aaaaaab, RZ ;  /* 0x2aaaaaab04057827 */ /* 0x000fca00078e02ff */
[----:B------:R-:W-:-:S04]  /*00a0*/  SHF.R.U32.HI R6, RZ, 0x1f, R5 ;  /* 0x0000001fff067819 */ /* 0x000fc80000011605 */
[----:B------:R-:W-:Y:S02]  /*00b0*/  LEA.HI.SX32 R7, R5, R6, 0x1e ;  /* 0x0000000605077211 */ /* 0x000fe400078ff2ff */
[----:B------:R-:W-:-:S03]  /*00c0*/  SHF.L.U32 R5, R0, 0x3, RZ ;  /* 0x0000000300057819 */ /* 0x000fc600000006ff */
[----:B------:R-:W-:Y:S01]  /*00d0*/  IMAD R4, R7, -0x18, R4 ;  /* 0xffffffe807047824 */ /* 0x000fe200078e0204 */
[----:B------:R-:W-:-:S04]  /*00e0*/  LOP3.LUT R5, R5, 0x38, RZ, 0xc0, !PT ;  /* 0x0000003805057812 */ /* 0x000fc800078ec0ff */
[----:B------:R-:W-:-:S05]  /*00f0*/  LEA R4, R4, R5, 0x7 ;  /* 0x0000000504047211 */ /* 0x000fca00078e38ff */
[----:B------:R-:W-:-:S04]  /*0100*/  IMAD R4, R7, 0x2400, R4 ;  /* 0x0000240007047824 */ /* 0x000fc800078e0204 */
[----:B------:R-:W-:-:S05]  /*0110*/  IMAD.WIDE R12, R4, R13, c[0x0][0x160] ;  /* 0x00005800040c7625 */ /* 0x000fca00078e020d */
[----:B------:R-:W2:Y:S04]  /*0120*/  LDG.E.EF.128 R4, [R12.64+0x80] ;  /* 0x000080040c047981 */ /* 0x000ea8000c0e1d00 */
[----:B------:R-:W3:Y:S01]  /*0130*/  LDG.E.EF.128 R8, [R12.64] ;  /* 0x000000040c087981 */ /* 0x000ee2000c0e1d00 */
[----:B------:R-:W-:Y:S02]  /*0140*/  LOP3.LUT P0, RZ, R0, 0x1c0, RZ, 0xc0, !PT ;  /* 0x000001c000ff7812 */ /* 0x000fe4000780c0ff */
[C---:B--2---:R-:W-:Y:S02]  /*0150*/  PRMT R16, R4.reuse, 0x7632, R16 ;  /* 0x0000763204107816 */ /* 0x044fe40000000010 */
[----:B------:R-:W-:Y:S02]  /*0160*/  SHF.L.U32 R17, R4, 0x10, RZ ;  /* 0x0000001004117819 */ /* 0x000fe400000006ff */
[----:B---3--:R-:W-:Y:S01]  /*0170*/  PRMT R14, R8, 0x7632, R14 ;  /* 0x00007632080e7816 */ /* 0x008fe2000000000e */
[----:B------:R-:W-:Y:S01]  /*0180*/  IMAD.U32 R16, R16, 0x10000, RZ ;  /* 0x0001000010107824 */ /* 0x000fe200078e00ff */
[----:B------:R-:W-:-:S02]  /*0190*/  SHF.L.U32 R15, R8, 0x10, RZ ;  /* 0x00000010080f7819 */ /* 0x000fc400000006ff */
[C---:B------:R-:W-:Y:S02]  /*01a0*/  PRMT R12, R5.reuse, 0x7632, R12 ;  /* 0x00007632050c7816 */ /* 0x040fe4000000000c */
[----:B------:R-:W-:Y:S01]  /*01b0*/  SHF.L.U32 R13, R5, 0x10, RZ ;  /* 0x00000010050d7819 */ /* 0x000fe200000006ff */
[----:B------:R-:W-:Y:S01]  /*01c0*/  FMUL R5, R16, R16 ;  /* 0x0000001010057220 */ /* 0x000fe20000400000 */
[C---:B------:R-:W-:Y:S02]  /*01d0*/  PRMT R20, R6.reuse, 0x7632, R20 ;  /* 0x0000763206147816 */ /* 0x040fe40000000014 */
[----:B------:R-:W-:Y:S01]  /*01e0*/  SHF.L.U32 R21, R6, 0x10, RZ ;  /* 0x0000001006157819 */ /* 0x000fe200000006ff */
[----:B------:R-:W-:Y:S01]  /*01f0*/  FMUL R6, R17, R17 ;  /* 0x0000001111067220 */ /* 0x000fe20000400000 */
[----:B------:R-:W-:Y:S01]  /*0200*/  SHF.L.U32 R14, R14, 0x10, RZ ;  /* 0x000000100e0e7819 */ /* 0x000fe200000006ff */
[----:B------:R-:W-:Y:S01]  /*0210*/  FMUL R16, R13, R13 ;  /* 0x0000000d0d107220 */ /* 0x000fe20000400000 */
[----:B------:R-:W-:Y:S01]  /*0220*/  PRMT R18, R9, 0x7632, R18 ;  /* 0x0000763209127816 */ /* 0x000fe20000000012 */
[----:B------:R-:W-:Y:S01]  /*0230*/  FFMA R6, R15, R15, R6 ;  /* 0x0000000f0f067223 */ /* 0x000fe20000000006 */
[----:B------:R-:W-:Y:S01]  /*0240*/  SHF.L.U32 R19, R9, 0x10, RZ ;  /* 0x0000001009137819 */ /* 0x000fe200000006ff */
[----:B------:R-:W-:Y:S01]  /*0250*/  FFMA R5, R14, R14, R5 ;  /* 0x0000000e0e057223 */ /* 0x000fe20000000005 */
[----:B------:R-:W-:-:S02]  /*0260*/  SHF.L.U32 R12, R12, 0x10, RZ ;  /* 0x000000100c0c7819 */ /* 0x000fc400000006ff */
[----:B------:R-:W-:Y:S01]  /*0270*/  SHF.L.U32 R18, R18, 0x10, RZ ;  /* 0x0000001012127819 */ /* 0x000fe200000006ff */
[----:B------:R-:W-:Y:S01]  /*0280*/  FFMA R16, R19, R19, R16 ;  /* 0x0000001313107223 */ /* 0x000fe20000000010 */
[----:B------:R-:W-:Y:S01]  /*0290*/  FADD R5, R5, R6 ;  /* 0x0000000605057221 */ /* 0x000fe20000000000 */
[----:B------:R-:W-:Y:S01]  /*02a0*/  FMUL R13, R12, R12 ;  /* 0x0000000c0c0d7220 */ /* 0x000fe20000400000 */
[C---:B------:R-:W-:Y:S01]  /*02b0*/  PRMT R9, R10.reuse, 0x7632, R9 ;  /* 0x000076320a097816 */ /* 0x040fe20000000009 */
[----:B------:R-:W-:Y:S01]  /*02c0*/  FMUL R21, R21, R21 ;  /* 0x0000001515157220 */ /* 0x000fe20000400000 */
[----:B------:R-:W-:Y:S01]  /*02d0*/  SHF.L.U32 R10, R10, 0x10, RZ ;  /* 0x000000100a0a7819 */ /* 0x000fe200000006ff */
[----:B------:R-:W-:Y:S01]  /*02e0*/  IMAD.U32 R20, R20, 0x10000, RZ ;  /* 0x0001000014147824 */ /* 0x000fe200078e00ff */
[----:B------:R-:W-:Y:S01]  /*02f0*/  FFMA R13, R18, R18, R13 ;  /* 0x00000012120d7223 */ /* 0x000fe2000000000d */
[----:B------:R-:W-:Y:S01]  /*0300*/  FADD R16, R16, R5 ;  /* 0x0000000510107221 */ /* 0x000fe20000000000 */
[C---:B------:R-:W-:Y:S01]  /*0310*/  PRMT R4, R7.reuse, 0x7632, R4 ;  /* 0x0000763207047816 */ /* 0x040fe20000000004 */
[----:B------:R-:W-:Y:S01]  /*0320*/  FFMA R21, R10, R10, R21 ;  /* 0x0000000a0a157223 */ /* 0x000fe20000000015 */
[----:B------:R-:W-:Y:S01]  /*0330*/  SHF.L.U32 R7, R7, 0x10, RZ ;  /* 0x0000001007077819 */ /* 0x000fe200000006ff */
[----:B------:R-:W-:Y:S01]  /*0340*/  FMUL R20, R20, R20 ;  /* 0x0000001414147220 */ /* 0x000fe20000400000 */
[----:B------:R-:W-:Y:S01]  /*0350*/  SHF.L.U32 R9, R9, 0x10, RZ ;  /* 0x0000001009097819 */ /* 0x000fe200000006ff */
[----:B------:R-:W-:Y:S01]  /*0360*/  FADD R16, R13, R16 ;  /* 0x000000100d107221 */ /* 0x000fe20000000000 */
[C---:B------:R-:W-:Y:S01]  /*0370*/  PRMT R8, R11.reuse, 0x7632, R8 ;  /* 0x000076320b087816 */ /* 0x040fe20000000008 */
[----:B------:R-:W-:Y:S01]  /*0380*/  IMAD.U32 R11, R11, 0x10000, RZ ;  /* 0x000100000b0b7824 */ /* 0x000fe200078e00ff */
[----:B------:R-:W-:Y:S01]  /*0390*/  SHF.L.U32 R4, R4, 0x10, RZ ;  /* 0x0000001004047819 */ /* 0x000fe200000006ff */
[----:B------:R-:W-:Y:S01]  /*03a0*/  FMUL R6, R7, R7 ;  /* 0x0000000707067220 */ /* 0x000fe20000400000 */
[----:B------:R-:W-:Y:S01]  /*03b0*/  FFMA R20, R9, R9, R20 ;  /* 0x0000000909147223 */ /* 0x000fe20000000014 */
[----:B------:R-:W-:Y:S01]  /*03c0*/  FADD R21, R21, R16 ;  /* 0x0000001015157221 */ /* 0x000fe20000000000 */
[----:B------:R-:W-:Y:S01]  /*03d0*/  SHF.L.U32 R8, R8, 0x10, RZ ;  /* 0x0000001008087819 */ /* 0x000fe200000006ff */
[----:B------:R-:W-:Y:S01]  /*03e0*/  FFMA R6, R11, R11, R6 ;  /* 0x0000000b0b067223 */ /* 0x000fe20000000006 */
[----:B------:R-:W-:Y:S01]  /*03f0*/  FMUL R5, R4, R4 ;  /* 0x0000000404057220 */ /* 0x000fe20000400000 */
[----:B------:R-:W-:-:S03]  /*0400*/  FADD R21, R20, R21 ;  /* 0x0000001514157221 */ /* 0x000fc60000000000 */
[----:B------:R-:W-:Y:S01]  /*0410*/  FFMA R5, R8, R8, R5 ;  /* 0x0000000808057223 */ /* 0x000fe20000000005 */
[----:B------:R-:W-:-:S04]  /*0420*/  FADD R6, R6, R21 ;  /* 0x0000001506067221 */ /* 0x000fc80000000000 */
[----:B------:R-:W-:-:S05]  /*0430*/  FADD R5, R5, R6 ;  /* 0x0000000605057221 */ /* 0x000fca0000000000 */
[----:B------:R-:W0:Y:S02]  /*0440*/  SHFL.BFLY PT, R4, R5, 0x4, 0x1f ;  /* 0x0c801f0005047f89 */ /* 0x000e2400000e0000 */
[----:B0-----:R-:W-:-:S05]  /*0450*/  FADD R4, R5, R4 ;  /* 0x0000000405047221 */ /* 0x001fca0000000000 */
[----:B------:R-:W0:Y:S02]  /*0460*/  SHFL.BFLY PT, R7, R4, 0x2, 0x1f ;  /* 0x0c401f0004077f89 */ /* 0x000e2400000e0000 */
[----:B0-----:R-:W-:-:S05]  /*0470*/  FADD R7, R4, R7 ;  /* 0x0000000704077221 */ /* 0x001fca0000000000 */
[----:B------:R-:W0:Y:S02]  /*0480*/  SHFL.BFLY PT, R6, R7, 0x1, 0x1f ;  /* 0x0c201f0007067f89 */ /* 0x000e2400000e0000 */
[----:B0-----:R-:W-:-:S05]  /*0490*/  FADD R9, R7, R6 ;  /* 0x0000000607097221 */ /* 0x001fca0000000000 */
[----:B------:R0:W-:Y:S04]  /*04a0*/  STS [R2.X4], R9 ;  /* 0x0000000902007388 */ /* 0x0001e80000004800 */
[----:B------:R-:W-:Y:S06]  /*04b0*/  BAR.SYNC.DEFER_BLOCKING 0x0 ;  /* 0x0000000000007b1d */ /* 0x000fec0000010000 */
[----:B------:R-:W-:Y:S05]  /*04c0*/  @P0 EXIT ;  /* 0x000000000000094d */ /* 0x000fea0003800000 */
[----:B0-----:R-:W-:Y:S02]  /*04d0*/  LOP3.LUT R4, R0, 0x3f, RZ, 0xc0, !PT ;  /* 0x0000003f00047812 */ /* 0x001fe400078ec0ff */
[----:B------:R-:W-:-:S02]  /*04e0*/  MOV R2, 0x4 ;  /* 0x0000000400027802 */ /* 0x000fc40000000f00 */
[----:B------:R-:W-:Y:S01]  /*04f0*/  LOP3.LUT R3, R3, 0x3f, R0, 0xf8, !PT ;  /* 0x0000003f03037812 */ /* 0x000fe200078ef800 */
[----:B------:R-:W0:Y:S04]  /*0500*/  LDS R5, [R4.X4] ;  /* 0x0000000004057984 */ /* 0x000e280000004800 */
[----:B------:R-:W-:-:S05]  /*0510*/  IMAD.WIDE R2, R3, R2, c[0x0][0x168] ;  /* 0x00005a0003027625 */ /* 0x000fca00078e0202 */
[----:B0-----:R-:W-:Y:S01]  /*0520*/  STG.E [R2.64], R5 ;  /* 0x0000000502007986 */ /* 0x001fe2000c101904 */
[----:B------:R-:W-:Y:S05]  /*0530*/  EXIT ;  /* 0x000000000000794d */ /* 0x000fea0003800000 */
.L_x_0:
[----:B------:R-:W-:-:S00]  /*0540*/  BRA `(.L_x_0) ;  /* 0xfffffff000007947 */ /* 0x000fc0000383ffff */
[----:B------:R-:W-:-:S00]  /*0550*/  NOP ;  /* 0x0000000000007918 */ /* 0x000fc00000000000 */
        /* <DEDUP_REMOVED lines=10> */
.L_x_1:


//--------------------- .nv.shared.triton_red_fused__to_copy_mean_pow_3 --------------------------
	.section	.nv.shared.triton_red_fused__to_copy_mean_pow_3,"aw",@nobits
	.sectionflags	@""
	.align	16
